//
// Generated by NVIDIA NVVM Compiler
//
// Compiler Build ID: CL-36424714
// Cuda compilation tools, release 13.0, V13.0.88
// Based on NVVM 20.0.0
//

.version 9.0
.target sm_100
.address_size 64

	// .globl	_Z5hellov
.extern .func  (.param .b32 func_retval0) vprintf
(
	.param .b64 vprintf_param_0,
	.param .b64 vprintf_param_1
)
;
.global .align 1 .b8 $str[22] = {104, 101, 108, 108, 111, 32, 119, 111, 114, 108, 100, 32, 102, 114, 111, 109, 32, 71, 80, 85, 10};

.visible .entry _Z5hellov()
{
	.reg .b32 	%r<3>;
	.reg .b64 	%rd<3>;

	mov.u64 	%rd1, $str;
	cvta.global.u64 	%rd2, %rd1;
	{ // callseq 0, 0
	.param .b64 param0;
	st.param.b64 	[param0], %rd2;
	.param .b64 param1;
	st.param.b64 	[param1], 0;
	.param .b32 retval0;
	call.uni (retval0), 
	vprintf, 
	(
	param0, 
	param1
	);
	ld.param.b32 	%r1, [retval0];
	} // callseq 0
	ret;

}


// ===== COMPILED SASS (sm_100) =====

	.target	sm_100

	.elftype	@"ET_EXEC"


//--------------------- .note.nv.tkinfo           --------------------------
	.section	.note.nv.tkinfo,"",@"SHT_NOTE"
	.sectionflags	@"SHF_NOTE_NV_TKINFO"
	.tkinfo
        /*0018*/ 	.word	0x00000002
        /*0030*/ 	.string	""
        /*0030*/ 	.string	"ptxas"
        /*0030*/ 	.string	"Cuda compilation tools, release 13.0, V13.0.88"
        /*0030*/ 	.string	"Build cuda_13.0.r13.0/compiler.36424714_0"
        /*0030*/ 	.string	"-arch sm_100 -m 64 "



//--------------------- .note.nv.cuinfo           --------------------------
	.section	.note.nv.cuinfo,"",@"SHT_NOTE"
	.sectionflags	@"SHF_NOTE_NV_CUINFO"
        /*0018*/ 	.short	0x0002
        /*001a*/ 	.short	0x0064
        /*001c*/ 	.short	0x0082
	.zero		2


//--------------------- .nv.info                  --------------------------
	.section	.nv.info,"",@"SHT_CUDA_INFO"
	.align	4


	//----- nvinfo : EIATTR_REGCOUNT
	.align		4
        /*0000*/ 	.byte	0x04, 0x2f
        /*0002*/ 	.short	(.L_2 - .L_1)
	.align		4
.L_1:
        /*0004*/ 	.word	index@(_Z5hellov)
        /*0008*/ 	.word	0x00000018


	//----- nvinfo : EIATTR_FRAME_SIZE
	.align		4
.L_2:
        /*000c*/ 	.byte	0x04, 0x11
        /*000e*/ 	.short	(.L_4 - .L_3)
	.align		4
.L_3:
        /*0010*/ 	.word	index@(_Z5hellov)
        /*0014*/ 	.word	0x00000000


	//----- nvinfo : EIATTR_MIN_STACK_SIZE
	.align		4
.L_4:
        /*0018*/ 	.byte	0x04, 0x12
        /*001a*/ 	.short	(.L_6 - .L_5)
	.align		4
.L_5:
        /*001c*/ 	.word	index@(_Z5hellov)
        /*0020*/ 	.word	0x00000000
.L_6:


//--------------------- .nv.compat                --------------------------
	.section	.nv.compat,"",@"SHT_CUDA_COMPAT_INFO"
	.align	4
        /*0000*/ 	.byte	0x02, 0x09, 0x00, 0x00, 0x02, 0x02, 0x01, 0x00, 0x02, 0x05, 0x05, 0x00, 0x03, 0x07, 0x01, 0x01
        /*0010*/ 	.byte	0x02, 0x03, 0x00, 0x00, 0x02, 0x06, 0x01, 0x00, 0x04, 0x0b, 0x08, 0x00, 0x09, 0x00, 0x00, 0x00
        /*0020*/ 	.byte	0x00, 0x00, 0x00, 0x00


//--------------------- .nv.info._Z5hellov        --------------------------
	.section	.nv.info._Z5hellov,"",@"SHT_CUDA_INFO"
	.sectionflags	@""
	.align	4


	//----- nvinfo : EIATTR_CUDA_API_VERSION
	.align		4
        /*0000*/ 	.byte	0x04, 0x37
        /*0002*/ 	.short	(.L_8 - .L_7)
.L_7:
        /*0004*/ 	.word	0x00000082


	//----- nvinfo : EIATTR_SPARSE_MMA_MASK
	.align		4
.L_8:
        /*0008*/ 	.byte	0x03, 0x50
        /*000a*/ 	.short	0x0000


	//----- nvinfo : EIATTR_MAXREG_COUNT
	.align		4
        /*000c*/ 	.byte	0x03, 0x1b
        /*000e*/ 	.short	0x00ff


	//----- nvinfo : EIATTR_EXTERNS
	.align		4
        /*0010*/ 	.byte	0x04, 0x0f
        /*0012*/ 	.short	(.L_10 - .L_9)


	//   ....[0]....
	.align		4
.L_9:
        /*0014*/ 	.word	index@(vprintf)


	//----- nvinfo : EIATTR_MERCURY_ISA_VERSION
	.align		4
.L_10:
        /*0018*/ 	.byte	0x03, 0x5f
        /*001a*/ 	.short	0x0101


	//----- nvinfo : EIATTR_VRC_CTA_INIT_COUNT
	.align		4
        /*001c*/ 	.byte	0x02, 0x4a
	.zero		1
	.zero		1


	//----- nvinfo : EIATTR_SYSCALL_OFFSETS
	.align		4
        /*0020*/ 	.byte	0x04, 0x46
        /*0022*/ 	.short	(.L_12 - .L_11)


	//   ....[0]....
.L_11:
        /*0024*/ 	.word	0x00000080


	//----- nvinfo : EIATTR_EXIT_INSTR_OFFSETS
	.align		4
.L_12:
        /*0028*/ 	.byte	0x04, 0x1c
        /*002a*/ 	.short	(.L_14 - .L_13)


	//   ....[0]....
.L_13:
        /*002c*/ 	.word	0x00000090


	//----- nvinfo : EIATTR_SW_WAR
	.align		4
.L_14:
        /*0030*/ 	.byte	0x04, 0x36
        /*0032*/ 	.short	(.L_16 - .L_15)
.L_15:
        /*0034*/ 	.word	0x00000008
.L_16:


//--------------------- .nv.callgraph             --------------------------
	.section	.nv.callgraph,"",@"SHT_CUDA_CALLGRAPH"
	.align	4
	.sectionentsize	8
	.align		4
        /*0000*/ 	.word	0x00000000
	.align		4
        /*0004*/ 	.word	0xffffffff
	.align		4
        /*0008*/ 	.word	index@(_Z5hellov)
	.align		4
        /*000c*/ 	.word	index@(vprintf)
	.align		4
        /*0010*/ 	.word	0x00000000
	.align		4
        /*0014*/ 	.word	0xfffffffe
	.align		4
        /*0018*/ 	.word	0x00000000
	.align		4
        /*001c*/ 	.word	0xfffffffd
	.align		4
        /*0020*/ 	.word	0x00000000
	.align		4
        /*0024*/ 	.word	0xfffffffc


//--------------------- .nv.constant4             --------------------------
	.section	.nv.constant4,"a",@progbits
	.align	8
	.align		8
.nv.constant4:
        /*0000*/ 	.dword	vprintf
	.align		8
        /*0008*/ 	.dword	$str


//--------------------- .text._Z5hellov           --------------------------
	.section	.text._Z5hellov,"ax",@progbits
	.align	128
        .global         _Z5hellov
        .type           _Z5hellov,@function
        .size           _Z5hellov,(.L_x_2 - _Z5hellov)
        .other          _Z5hellov,@"STO_CUDA_ENTRY STV_DEFAULT"
_Z5hellov:
.text._Z5hellov:
[----:B------:R-:W0:Y:S01]  /*0000*/  LDC R1, c[0x0][0x37c] ;  /* 0x0000df00ff017b82 */ /* 0x000e220000000800 */
[----:B------:R-:W-:Y:S01]  /*0010*/  MOV R0, 0x0 ;  /* 0x0000000000007802 */ /* 0x000fe20000000f00 */
[----:B------:R-:W1:Y:S01]  /*0020*/  LDCU.64 UR4, c[0x4][0x8] ;  /* 0x01000100ff0477ac */ /* 0x000e620008000a00 */
[----:B------:R-:W-:-:S05]  /*0030*/  CS2R R6, SRZ ;  /* 0x0000000000067805 */ /* 0x000fca000001ff00 */
[----:B------:R2:W3:Y:S01]  /*0040*/  LDC.64 R2, c[0x4][R0] ;  /* 0x0100000000027b82 */ /* 0x0004e20000000a00 */
[----:B-1----:R-:W-:Y:S02]  /*0050*/  IMAD.U32 R4, RZ, RZ, UR4 ;  /* 0x00000004ff047e24 */ /* 0x002fe4000f8e00ff */
[----:B--2---:R-:W-:-:S07]  /*0060*/  IMAD.U32 R5, RZ, RZ, UR5 ;  /* 0x00000005ff057e24 */ /* 0x004fce000f8e00ff */
[----:B------:R-:W-:-:S07]  /*0070*/  LEPC R20, `(.L_x_0) ;  /* 0x000000001014794e */ /* 0x000fce0000000000 */
[----:B0--3--:R-:W-:Y:S05]  /*0080*/  CALL.ABS.NOINC R2 ;  /* 0x0000000002007343 */ /* 0x009fea0003c00000 */
.L_x_0:
[----:B------:R-:W-:Y:S05]  /*0090*/  EXIT ;  /* 0x000000000000794d */ /* 0x000fea0003800000 */
.L_x_1:
[----:B------:R-:W-:-:S00]  /*00a0*/  BRA `(.L_x_1) ;  /* 0xfffffffc00fc7947 */ /* 0x000fc0000383ffff */
[----:B------:R-:W-:-:S00]  /*00b0*/  NOP ;  /* 0x0000000000007918 */ /* 0x000fc00000000000 */
        /* <DEDUP_REMOVED lines=12> */
.L_x_2:


//--------------------- .nv.global.init           --------------------------
	.section	.nv.global.init,"aw",@progbits
.nv.global.init:
	.type		$str,@object
	.size		$str,(.L_0 - $str)
$str:
        /*0000*/ 	.byte	0x68, 0x65, 0x6c, 0x6c, 0x6f, 0x20, 0x77, 0x6f, 0x72, 0x6c, 0x64, 0x20, 0x66, 0x72, 0x6f, 0x6d
        /*0010*/ 	.byte	0x20, 0x47, 0x50, 0x55, 0x0a, 0x00
.L_0:


//--------------------- .nv.shared.reserved.0     --------------------------
	.section	.nv.shared.reserved.0,"aw",@nobits
	.weak		__nv_reservedSMEM_offset_0_alias
	.size		__nv_reservedSMEM_offset_0_alias, 0, 64
	.other		__nv_reservedSMEM_offset_0_alias,@"STO_CUDA_RESERVED_SHARED STV_DEFAULT"
__nv_reservedSMEM_offset_0_alias:
	.zero		0
	.zero		64


//--------------------- .nv.constant0._Z5hellov   --------------------------
	.section	.nv.constant0._Z5hellov,"a",@progbits
	.sectionflags	@""
	.align	4
.nv.constant0._Z5hellov:
	.zero		896


//--------------------- SYMBOLS --------------------------

	.type		.nv.reservedSmem.offset0,@object
	.size		.nv.reservedSmem.offset0,0x4
	.type		vprintf,@function
